//
// Generated by NVIDIA NVVM Compiler
//
// Compiler Build ID: CL-36424714
// Cuda compilation tools, release 13.0, V13.0.88
// Based on NVVM 20.0.0
//

.version 9.0
.target sm_100
.address_size 64

	// .globl	_Z10copyKernelPcS_

.visible .entry _Z10copyKernelPcS_(
	.param .u64 .ptr .align 1 _Z10copyKernelPcS__param_0,
	.param .u64 .ptr .align 1 _Z10copyKernelPcS__param_1
)
{
	.reg .pred 	%p<6>;
	.reg .b16 	%rs<6>;
	.reg .b32 	%r<34>;
	.reg .b64 	%rd<19>;

	ld.param.u64 	%rd10, [_Z10copyKernelPcS__param_0];
	ld.param.u64 	%rd11, [_Z10copyKernelPcS__param_1];
	cvta.to.global.u64 	%rd1, %rd11;
	cvta.to.global.u64 	%rd2, %rd10;
	mov.u32 	%r1, %ntid.x;
	mov.u32 	%r2, %tid.x;
	mul.lo.s32 	%r3, %r2, %r1;
	add.s32 	%r21, %r2, -1;
	mul.lo.s32 	%r22, %r21, %r2;
	shr.u32 	%r23, %r22, 31;
	add.s32 	%r24, %r22, %r23;
	shr.s32 	%r25, %r24, 1;
	neg.s32 	%r4, %r25;
	sub.s32 	%r5, %r1, %r2;
	setp.lt.s32 	%p1, %r5, 1;
	@%p1 bra 	$L__BB0_7;
	and.b32  	%r6, %r5, 3;
	sub.s32 	%r27, %r2, %r1;
	setp.gt.u32 	%p2, %r27, -4;
	mov.b32 	%r31, 0;
	@%p2 bra 	$L__BB0_4;
	and.b32  	%r31, %r5, 2147483644;
	neg.s32 	%r30, %r31;
	add.s64 	%rd17, %rd2, 1;
	add.s64 	%rd4, %rd1, 3;
	add.s32 	%r29, %r4, %r3;
$L__BB0_3:
	cvt.s64.s32 	%rd12, %r29;
	add.s64 	%rd13, %rd4, %rd12;
	ld.global.u8 	%rs1, [%rd17+-1];
	st.global.u8 	[%rd13+-3], %rs1;
	ld.global.u8 	%rs2, [%rd17];
	st.global.u8 	[%rd13+-2], %rs2;
	ld.global.u8 	%rs3, [%rd17+1];
	st.global.u8 	[%rd13+-1], %rs3;
	ld.global.u8 	%rs4, [%rd17+2];
	st.global.u8 	[%rd13], %rs4;
	add.s32 	%r30, %r30, 4;
	add.s64 	%rd17, %rd17, 4;
	add.s32 	%r29, %r29, 4;
	setp.ne.s32 	%p3, %r30, 0;
	@%p3 bra 	$L__BB0_3;
$L__BB0_4:
	setp.eq.s32 	%p4, %r6, 0;
	@%p4 bra 	$L__BB0_7;
	add.s32 	%r28, %r31, %r4;
	add.s32 	%r33, %r28, %r3;
	cvt.u64.u32 	%rd14, %r31;
	add.s64 	%rd18, %rd2, %rd14;
	neg.s32 	%r32, %r6;
$L__BB0_6:
	.pragma "nounroll";
	cvt.s64.s32 	%rd15, %r33;
	add.s64 	%rd16, %rd1, %rd15;
	ld.global.u8 	%rs5, [%rd18];
	st.global.u8 	[%rd16], %rs5;
	add.s32 	%r33, %r33, 1;
	add.s64 	%rd18, %rd18, 1;
	add.s32 	%r32, %r32, 1;
	setp.ne.s32 	%p5, %r32, 0;
	@%p5 bra 	$L__BB0_6;
$L__BB0_7:
	ret;

}


// ===== COMPILED SASS (sm_100) =====

	.target	sm_100

	.elftype	@"ET_EXEC"


//--------------------- .note.nv.tkinfo           --------------------------
	.section	.note.nv.tkinfo,"",@"SHT_NOTE"
	.sectionflags	@"SHF_NOTE_NV_TKINFO"
	.tkinfo
        /*0018*/ 	.word	0x00000002
        /*0030*/ 	.string	""
        /*0030*/ 	.string	"ptxas"
        /*0030*/ 	.string	"Cuda compilation tools, release 13.0, V13.0.88"
        /*0030*/ 	.string	"Build cuda_13.0.r13.0/compiler.36424714_0"
        /*0030*/ 	.string	"-arch sm_100 -m 64 "



//--------------------- .note.nv.cuinfo           --------------------------
	.section	.note.nv.cuinfo,"",@"SHT_NOTE"
	.sectionflags	@"SHF_NOTE_NV_CUINFO"
        /*0018*/ 	.short	0x0002
        /*001a*/ 	.short	0x0064
        /*001c*/ 	.short	0x0082
	.zero		2


//--------------------- .nv.info                  --------------------------
	.section	.nv.info,"",@"SHT_CUDA_INFO"
	.align	4


	//----- nvinfo : EIATTR_REGCOUNT
	.align		4
        /*0000*/ 	.byte	0x04, 0x2f
        /*0002*/ 	.short	(.L_1 - .L_0)
	.align		4
.L_0:
        /*0004*/ 	.word	index@(_Z10copyKernelPcS_)
        /*0008*/ 	.word	0x0000001a


	//----- nvinfo : EIATTR_FRAME_SIZE
	.align		4
.L_1:
        /*000c*/ 	.byte	0x04, 0x11
        /*000e*/ 	.short	(.L_3 - .L_2)
	.align		4
.L_2:
        /*0010*/ 	.word	index@(_Z10copyKernelPcS_)
        /*0014*/ 	.word	0x00000000


	//----- nvinfo : EIATTR_MIN_STACK_SIZE
	.align		4
.L_3:
        /*0018*/ 	.byte	0x04, 0x12
        /*001a*/ 	.short	(.L_5 - .L_4)
	.align		4
.L_4:
        /*001c*/ 	.word	index@(_Z10copyKernelPcS_)
        /*0020*/ 	.word	0x00000000
.L_5:


//--------------------- .nv.compat                --------------------------
	.section	.nv.compat,"",@"SHT_CUDA_COMPAT_INFO"
	.align	4
        /*0000*/ 	.byte	0x02, 0x09, 0x00, 0x00, 0x02, 0x02, 0x01, 0x00, 0x02, 0x05, 0x05, 0x00, 0x03, 0x07, 0x01, 0x01
        /*0010*/ 	.byte	0x02, 0x03, 0x00, 0x00, 0x02, 0x06, 0x01, 0x00, 0x04, 0x0b, 0x08, 0x00, 0x09, 0x00, 0x00, 0x00
        /*0020*/ 	.byte	0x00, 0x00, 0x00, 0x00


//--------------------- .nv.info._Z10copyKernelPcS_ --------------------------
	.section	.nv.info._Z10copyKernelPcS_,"",@"SHT_CUDA_INFO"
	.sectionflags	@""
	.align	4


	//----- nvinfo : EIATTR_CUDA_API_VERSION
	.align		4
        /*0000*/ 	.byte	0x04, 0x37
        /*0002*/ 	.short	(.L_7 - .L_6)
.L_6:
        /*0004*/ 	.word	0x00000082


	//----- nvinfo : EIATTR_KPARAM_INFO
	.align		4
.L_7:
        /*0008*/ 	.byte	0x04, 0x17
        /*000a*/ 	.short	(.L_9 - .L_8)
.L_8:
        /*000c*/ 	.word	0x00000000
        /*0010*/ 	.short	0x0001
        /*0012*/ 	.short	0x0008
        /*0014*/ 	.byte	0x00, 0xf5, 0x21, 0x00


	//----- nvinfo : EIATTR_KPARAM_INFO
	.align		4
.L_9:
        /*0018*/ 	.byte	0x04, 0x17
        /*001a*/ 	.short	(.L_11 - .L_10)
.L_10:
        /*001c*/ 	.word	0x00000000
        /*0020*/ 	.short	0x0000
        /*0022*/ 	.short	0x0000
        /*0024*/ 	.byte	0x00, 0xf5, 0x21, 0x00


	//----- nvinfo : EIATTR_SPARSE_MMA_MASK
	.align		4
.L_11:
        /*0028*/ 	.byte	0x03, 0x50
        /*002a*/ 	.short	0x0000


	//----- nvinfo : EIATTR_MAXREG_COUNT
	.align		4
        /*002c*/ 	.byte	0x03, 0x1b
        /*002e*/ 	.short	0x00ff


	//----- nvinfo : EIATTR_MERCURY_ISA_VERSION
	.align		4
        /*0030*/ 	.byte	0x03, 0x5f
        /*0032*/ 	.short	0x0101


	//----- nvinfo : EIATTR_VRC_CTA_INIT_COUNT
	.align		4
        /*0034*/ 	.byte	0x02, 0x4a
	.zero		1
	.zero		1


	//----- nvinfo : EIATTR_EXIT_INSTR_OFFSETS
	.align		4
        /*0038*/ 	.byte	0x04, 0x1c
        /*003a*/ 	.short	(.L_13 - .L_12)


	//   ....[0]....
.L_12:
        /*003c*/ 	.word	0x00000070


	//   ....[1]....
        /*0040*/ 	.word	0x00000300


	//   ....[2]....
        /*0044*/ 	.word	0x00000420


	//----- nvinfo : EIATTR_CRS_STACK_SIZE
	.align		4
.L_13:
        /*0048*/ 	.byte	0x04, 0x1e
        /*004a*/ 	.short	(.L_15 - .L_14)
.L_14:
        /*004c*/ 	.word	0x00000000


	//----- nvinfo : EIATTR_CBANK_PARAM_SIZE
	.align		4
.L_15:
        /*0050*/ 	.byte	0x03, 0x19
        /*0052*/ 	.short	0x0010


	//----- nvinfo : EIATTR_PARAM_CBANK
	.align		4
        /*0054*/ 	.byte	0x04, 0x0a
        /*0056*/ 	.short	(.L_17 - .L_16)
	.align		4
.L_16:
        /*0058*/ 	.word	index@(.nv.constant0._Z10copyKernelPcS_)
        /*005c*/ 	.short	0x0380
        /*005e*/ 	.short	0x0010


	//----- nvinfo : EIATTR_SW_WAR
	.align		4
.L_17:
        /*0060*/ 	.byte	0x04, 0x36
        /*0062*/ 	.short	(.L_19 - .L_18)
.L_18:
        /*0064*/ 	.word	0x00000008
.L_19:


//--------------------- .nv.callgraph             --------------------------
	.section	.nv.callgraph,"",@"SHT_CUDA_CALLGRAPH"
	.align	4
	.sectionentsize	8
	.align		4
        /*0000*/ 	.word	0x00000000
	.align		4
        /*0004*/ 	.word	0xffffffff
	.align		4
        /*0008*/ 	.word	0x00000000
	.align		4
        /*000c*/ 	.word	0xfffffffe
	.align		4
        /*0010*/ 	.word	0x00000000
	.align		4
        /*0014*/ 	.word	0xfffffffd
	.align		4
        /*0018*/ 	.word	0x00000000
	.align		4
        /*001c*/ 	.word	0xfffffffc


//--------------------- .text._Z10copyKernelPcS_  --------------------------
	.section	.text._Z10copyKernelPcS_,"ax",@progbits
	.align	128
        .global         _Z10copyKernelPcS_
        .type           _Z10copyKernelPcS_,@function
        .size           _Z10copyKernelPcS_,(.L_x_5 - _Z10copyKernelPcS_)
        .other          _Z10copyKernelPcS_,@"STO_CUDA_ENTRY STV_DEFAULT"
_Z10copyKernelPcS_:
.text._Z10copyKernelPcS_:
[----:B------:R-:W-:Y:S01]  /*0000*/  LDC R1, c[0x0][0x37c] ;  /* 0x0000df00ff017b82 */ /* 0x000fe20000000800 */
[----:B------:R-:W0:Y:S01]  /*0010*/  S2R R3, SR_TID.X ;  /* 0x0000000000037919 */ /* 0x000e220000002100 */
[----:B------:R-:W0:Y:S02]  /*0020*/  LDCU UR4, c[0x0][0x360] ;  /* 0x00006c00ff0477ac */ /* 0x000e240008000800 */
[C---:B0-----:R-:W-:Y:S01]  /*0030*/  IADD3 R4, PT, PT, -R3.reuse, UR4, RZ ;  /* 0x0000000403047c10 */ /* 0x041fe2000fffe1ff */
[----:B------:R-:W-:-:S03]  /*0040*/  VIADD R0, R3, 0xffffffff ;  /* 0xffffffff03007836 */ /* 0x000fc60000000000 */
[----:B------:R-:W-:Y:S01]  /*0050*/  ISETP.GE.AND P0, PT, R4, 0x1, PT ;  /* 0x000000010400780c */ /* 0x000fe20003f06270 */
[----:B------:R-:W-:-:S12]  /*0060*/  IMAD R0, R0, R3, RZ ;  /* 0x0000000300007224 */ /* 0x000fd800078e02ff */
[----:B------:R-:W-:Y:S05]  /*0070*/  @!P0 EXIT ;  /* 0x000000000000894d */ /* 0x000fea0003800000 */
[C---:B------:R-:W-:Y:S01]  /*0080*/  VIADD R2, R3.reuse, -UR4 ;  /* 0x8000000403027c36 */ /* 0x040fe20008000000 */
[----:B------:R-:W-:Y:S01]  /*0090*/  LEA.HI R0, R0, R0, RZ, 0x1 ;  /* 0x0000000000007211 */ /* 0x000fe200078f08ff */
[----:B------:R-:W0:Y:S01]  /*00a0*/  LDCU.64 UR6, c[0x0][0x358] ;  /* 0x00006b00ff0677ac */ /* 0x000e220008000a00 */
[----:B------:R-:W-:Y:S01]  /*00b0*/  LOP3.LUT R8, R4, 0x3, RZ, 0xc0, !PT ;  /* 0x0000000304087812 */ /* 0x000fe200078ec0ff */
[----:B------:R-:W-:Y:S01]  /*00c0*/  BSSY.RECONVERGENT B0, `(.L_x_0) ;  /* 0x0000023000007945 */ /* 0x000fe20003800200 */
[----:B------:R-:W-:Y:S01]  /*00d0*/  ISETP.GT.U32.AND P1, PT, R2, -0x4, PT ;  /* 0xfffffffc0200780c */ /* 0x000fe20003f24070 */
[----:B------:R-:W-:Y:S01]  /*00e0*/  IMAD.MOV.U32 R10, RZ, RZ, RZ ;  /* 0x000000ffff0a7224 */ /* 0x000fe200078e00ff */
[----:B------:R-:W-:Y:S01]  /*00f0*/  SHF.R.S32.HI R9, RZ, 0x1, R0 ;  /* 0x00000001ff097819 */ /* 0x000fe20000011400 */
[----:B------:R-:W-:Y:S01]  /*0100*/  IMAD R0, R3, UR4, RZ ;  /* 0x0000000403007c24 */ /* 0x000fe2000f8e02ff */
[----:B------:R-:W-:-:S09]  /*0110*/  ISETP.NE.AND P0, PT, R8, RZ, PT ;  /* 0x000000ff0800720c */ /* 0x000fd20003f05270 */
[----:B------:R-:W-:Y:S05]  /*0120*/  @P1 BRA `(.L_x_1) ;  /* 0x0000000000701947 */ /* 0x000fea0003800000 */
[----:B------:R-:W1:Y:S01]  /*0130*/  LDCU.64 UR4, c[0x0][0x380] ;  /* 0x00007000ff0477ac */ /* 0x000e620008000a00 */
[----:B------:R-:W2:Y:S01]  /*0140*/  LDC.64 R2, c[0x0][0x388] ;  /* 0x0000e200ff027b82 */ /* 0x000ea20000000a00 */
[----:B------:R-:W-:Y:S01]  /*0150*/  LOP3.LUT R10, R4, 0x7ffffffc, RZ, 0xc0, !PT ;  /* 0x7ffffffc040a7812 */ /* 0x000fe200078ec0ff */
[----:B------:R-:W-:-:S04]  /*0160*/  IMAD.IADD R13, R0, 0x1, -R9 ;  /* 0x00000001000d7824 */ /* 0x000fc800078e0a09 */
[----:B------:R-:W-:Y:S01]  /*0170*/  IMAD.MOV R11, RZ, RZ, -R10 ;  /* 0x000000ffff0b7224 */ /* 0x000fe200078e0a0a */
[----:B-1----:R-:W-:-:S04]  /*0180*/  UIADD3 UR4, UP0, UPT, UR4, 0x1, URZ ;  /* 0x0000000104047890 */ /* 0x002fc8000ff1e0ff */
[----:B------:R-:W-:Y:S02]  /*0190*/  UIADD3.X UR5, UPT, UPT, URZ, UR5, URZ, UP0, !UPT ;  /* 0x00000005ff057290 */ /* 0x000fe400087fe4ff */
[----:B------:R-:W-:-:S04]  /*01a0*/  IMAD.U32 R12, RZ, RZ, UR4 ;  /* 0x00000004ff0c7e24 */ /* 0x000fc8000f8e00ff */
[----:B------:R-:W-:-:S07]  /*01b0*/  IMAD.U32 R23, RZ, RZ, UR5 ;  /* 0x00000005ff177e24 */ /* 0x000fce000f8e00ff */
.L_x_2:
[----:B------:R-:W-:Y:S02]  /*01c0*/  IMAD.MOV.U32 R4, RZ, RZ, R12 ;  /* 0x000000ffff047224 */ /* 0x000fe400078e000c */
[----:B------:R-:W-:-:S05]  /*01d0*/  IMAD.MOV.U32 R5, RZ, RZ, R23 ;  /* 0x000000ffff057224 */ /* 0x000fca00078e0017 */
[----:B01----:R-:W3:Y:S01]  /*01e0*/  LDG.E.U8 R15, desc[UR6][R4.64+-0x1] ;  /* 0xffffff06040f7981 */ /* 0x003ee2000c1e1100 */
[----:B------:R-:W-:Y:S02]  /*01f0*/  SHF.R.S32.HI R12, RZ, 0x1f, R13 ;  /* 0x0000001fff0c7819 */ /* 0x000fe4000001140d */
[----:B--2---:R-:W-:-:S04]  /*0200*/  IADD3 R6, P1, P2, R13, 0x3, R2 ;  /* 0x000000030d067810 */ /* 0x004fc80007a3e002 */
[----:B------:R-:W-:-:S05]  /*0210*/  IADD3.X R7, PT, PT, R12, R3, RZ, P1, P2 ;  /* 0x000000030c077210 */ /* 0x000fca0000fe44ff */
[----:B---3--:R1:W-:Y:S04]  /*0220*/  STG.E.U8 desc[UR6][R6.64+-0x3], R15 ;  /* 0xfffffd0f06007986 */ /* 0x0083e8000c101106 */
[----:B------:R-:W2:Y:S04]  /*0230*/  LDG.E.U8 R17, desc[UR6][R4.64] ;  /* 0x0000000604117981 */ /* 0x000ea8000c1e1100 */
[----:B--2---:R1:W-:Y:S04]  /*0240*/  STG.E.U8 desc[UR6][R6.64+-0x2], R17 ;  /* 0xfffffe1106007986 */ /* 0x0043e8000c101106 */
[----:B------:R-:W2:Y:S04]  /*0250*/  LDG.E.U8 R19, desc[UR6][R4.64+0x1] ;  /* 0x0000010604137981 */ /* 0x000ea8000c1e1100 */
[----:B--2---:R1:W-:Y:S04]  /*0260*/  STG.E.U8 desc[UR6][R6.64+-0x1], R19 ;  /* 0xffffff1306007986 */ /* 0x0043e8000c101106 */
[----:B------:R-:W2:Y:S01]  /*0270*/  LDG.E.U8 R21, desc[UR6][R4.64+0x2] ;  /* 0x0000020604157981 */ /* 0x000ea2000c1e1100 */
[----:B------:R-:W-:Y:S01]  /*0280*/  IADD3 R11, PT, PT, R11, 0x4, RZ ;  /* 0x000000040b0b7810 */ /* 0x000fe20007ffe0ff */
[----:B------:R-:W-:Y:S01]  /*0290*/  VIADD R13, R13, 0x4 ;  /* 0x000000040d0d7836 */ /* 0x000fe20000000000 */
[----:B------:R-:W-:-:S02]  /*02a0*/  IADD3 R12, P2, PT, R4, 0x4, RZ ;  /* 0x00000004040c7810 */ /* 0x000fc40007f5e0ff */
[----:B------:R-:W-:-:S03]  /*02b0*/  ISETP.NE.AND P1, PT, R11, RZ, PT ;  /* 0x000000ff0b00720c */ /* 0x000fc60003f25270 */
[----:B------:R-:W-:Y:S01]  /*02c0*/  IMAD.X R23, RZ, RZ, R5, P2 ;  /* 0x000000ffff177224 */ /* 0x000fe200010e0605 */
[----:B--2---:R1:W-:Y:S09]  /*02d0*/  STG.E.U8 desc[UR6][R6.64], R21 ;  /* 0x0000001506007986 */ /* 0x0043f2000c101106 */
[----:B------:R-:W-:Y:S05]  /*02e0*/  @P1 BRA `(.L_x_2) ;  /* 0xfffffffc00b41947 */ /* 0x000fea000383ffff */
.L_x_1:
[----:B0-----:R-:W-:Y:S05]  /*02f0*/  BSYNC.RECONVERGENT B0 ;  /* 0x0000000000007941 */ /* 0x001fea0003800200 */
.L_x_0:
[----:B------:R-:W-:Y:S05]  /*0300*/  @!P0 EXIT ;  /* 0x000000000000894d */ /* 0x000fea0003800000 */
[----:B------:R-:W0:Y:S01]  /*0310*/  LDCU.64 UR4, c[0x0][0x380] ;  /* 0x00007000ff0477ac */ /* 0x000e220008000a00 */
[----:B------:R-:W-:Y:S01]  /*0320*/  IADD3 R0, PT, PT, R0, R10, -R9 ;  /* 0x0000000a00007210 */ /* 0x000fe20007ffe809 */
[----:B------:R-:W-:Y:S01]  /*0330*/  IMAD.MOV R8, RZ, RZ, -R8 ;  /* 0x000000ffff087224 */ /* 0x000fe200078e0a08 */
[----:B------:R-:W2:Y:S01]  /*0340*/  LDCU.64 UR8, c[0x0][0x388] ;  /* 0x00007100ff0877ac */ /* 0x000ea20008000a00 */
[----:B0-----:R-:W-:-:S05]  /*0350*/  IADD3 R2, P0, PT, R10, UR4, RZ ;  /* 0x000000040a027c10 */ /* 0x001fca000ff1e0ff */
[----:B-12---:R-:W-:-:S08]  /*0360*/  IMAD.X R7, RZ, RZ, UR5, P0 ;  /* 0x00000005ff077e24 */ /* 0x006fd000080e06ff */
.L_x_3:
[----:B0-----:R-:W-:-:S06]  /*0370*/  MOV R3, R7 ;  /* 0x0000000700037202 */ /* 0x001fcc0000000f00 */
[----:B------:R0:W2:Y:S01]  /*0380*/  LDG.E.U8 R3, desc[UR6][R2.64] ;  /* 0x0000000602037981 */ /* 0x0000a2000c1e1100 */
[----:B------:R-:W-:Y:S01]  /*0390*/  IADD3 R4, P0, PT, R0, UR8, RZ ;  /* 0x0000000800047c10 */ /* 0x000fe2000ff1e0ff */
[----:B------:R-:W-:-:S03]  /*03a0*/  VIADD R8, R8, 0x1 ;  /* 0x0000000108087836 */ /* 0x000fc60000000000 */
[C---:B------:R-:W-:Y:S01]  /*03b0*/  LEA.HI.X.SX32 R5, R0.reuse, UR9, 0x1, P0 ;  /* 0x0000000900057c11 */ /* 0x040fe200080f0eff */
[----:B------:R-:W-:Y:S01]  /*03c0*/  VIADD R0, R0, 0x1 ;  /* 0x0000000100007836 */ /* 0x000fe20000000000 */
[----:B------:R-:W-:Y:S02]  /*03d0*/  ISETP.NE.AND P0, PT, R8, RZ, PT ;  /* 0x000000ff0800720c */ /* 0x000fe40003f05270 */
[----:B0-----:R-:W-:-:S05]  /*03e0*/  IADD3 R2, P1, PT, R2, 0x1, RZ ;  /* 0x0000000102027810 */ /* 0x001fca0007f3e0ff */
[----:B------:R-:W-:Y:S01]  /*03f0*/  IMAD.X R7, RZ, RZ, R7, P1 ;  /* 0x000000ffff077224 */ /* 0x000fe200008e0607 */
[----:B--2---:R0:W-:Y:S05]  /*0400*/  STG.E.U8 desc[UR6][R4.64], R3 ;  /* 0x0000000304007986 */ /* 0x0041ea000c101106 */
[----:B------:R-:W-:Y:S05]  /*0410*/  @P0 BRA `(.L_x_3) ;  /* 0xfffffffc00d40947 */ /* 0x000fea000383ffff */
[----:B------:R-:W-:Y:S05]  /*0420*/  EXIT ;  /* 0x000000000000794d */ /* 0x000fea0003800000 */
.L_x_4:
[----:B------:R-:W-:-:S00]  /*0430*/  BRA `(.L_x_4) ;  /* 0xfffffffc00fc7947 */ /* 0x000fc0000383ffff */
[----:B------:R-:W-:-:S00]  /*0440*/  NOP ;  /* 0x0000000000007918 */ /* 0x000fc00000000000 */
        /* <DEDUP_REMOVED lines=11> */
.L_x_5:


//--------------------- .nv.shared.reserved.0     --------------------------
	.section	.nv.shared.reserved.0,"aw",@nobits
	.weak		__nv_reservedSMEM_offset_0_alias
	.size		__nv_reservedSMEM_offset_0_alias, 0, 64
	.other		__nv_reservedSMEM_offset_0_alias,@"STO_CUDA_RESERVED_SHARED STV_DEFAULT"
__nv_reservedSMEM_offset_0_alias:
	.zero		0
	.zero		64


//--------------------- .nv.constant0._Z10copyKernelPcS_ --------------------------
	.section	.nv.constant0._Z10copyKernelPcS_,"a",@progbits
	.sectionflags	@""
	.align	4
.nv.constant0._Z10copyKernelPcS_:
	.zero		912


//--------------------- SYMBOLS --------------------------

	.type		.nv.reservedSmem.offset0,@object
	.size		.nv.reservedSmem.offset0,0x4
